//
// Generated by NVIDIA NVVM Compiler
//
// Compiler Build ID: CL-36424714
// Cuda compilation tools, release 13.0, V13.0.88
// Based on NVVM 20.0.0
//

.version 9.0
.target sm_100
.address_size 64

	// .globl	_Z4fillPffj

.visible .entry _Z4fillPffj(
	.param .u64 .ptr .align 1 _Z4fillPffj_param_0,
	.param .f32 _Z4fillPffj_param_1,
	.param .u32 _Z4fillPffj_param_2
)
{
	.reg .pred 	%p<2>;
	.reg .b32 	%r<6>;
	.reg .b32 	%f<2>;
	.reg .b64 	%rd<5>;

	ld.param.u64 	%rd1, [_Z4fillPffj_param_0];
	ld.param.u32 	%r2, [_Z4fillPffj_param_2];
	mov.u32 	%r3, %ctaid.x;
	mov.u32 	%r4, %ntid.x;
	mov.u32 	%r5, %tid.x;
	mad.lo.s32 	%r1, %r3, %r4, %r5;
	setp.ge.u32 	%p1, %r1, %r2;
	@%p1 bra 	$L__BB0_2;
	cvta.to.global.u64 	%rd2, %rd1;
	cvt.rn.f32.u32 	%f1, %r1;
	mul.wide.u32 	%rd3, %r1, 4;
	add.s64 	%rd4, %rd2, %rd3;
	st.global.f32 	[%rd4], %f1;
$L__BB0_2:
	ret;

}


// ===== COMPILED SASS (sm_100) =====

	.target	sm_100

	.elftype	@"ET_EXEC"


//--------------------- .note.nv.tkinfo           --------------------------
	.section	.note.nv.tkinfo,"",@"SHT_NOTE"
	.sectionflags	@"SHF_NOTE_NV_TKINFO"
	.tkinfo
        /*0018*/ 	.word	0x00000002
        /*0030*/ 	.string	""
        /*0030*/ 	.string	"ptxas"
        /*0030*/ 	.string	"Cuda compilation tools, release 13.0, V13.0.88"
        /*0030*/ 	.string	"Build cuda_13.0.r13.0/compiler.36424714_0"
        /*0030*/ 	.string	"-arch sm_100 -m 64 "



//--------------------- .note.nv.cuinfo           --------------------------
	.section	.note.nv.cuinfo,"",@"SHT_NOTE"
	.sectionflags	@"SHF_NOTE_NV_CUINFO"
        /*0018*/ 	.short	0x0002
        /*001a*/ 	.short	0x0064
        /*001c*/ 	.short	0x0082
	.zero		2


//--------------------- .nv.info                  --------------------------
	.section	.nv.info,"",@"SHT_CUDA_INFO"
	.align	4


	//----- nvinfo : EIATTR_REGCOUNT
	.align		4
        /*0000*/ 	.byte	0x04, 0x2f
        /*0002*/ 	.short	(.L_1 - .L_0)
	.align		4
.L_0:
        /*0004*/ 	.word	index@(_Z4fillPffj)
        /*0008*/ 	.word	0x0000000a


	//----- nvinfo : EIATTR_FRAME_SIZE
	.align		4
.L_1:
        /*000c*/ 	.byte	0x04, 0x11
        /*000e*/ 	.short	(.L_3 - .L_2)
	.align		4
.L_2:
        /*0010*/ 	.word	index@(_Z4fillPffj)
        /*0014*/ 	.word	0x00000000


	//----- nvinfo : EIATTR_MIN_STACK_SIZE
	.align		4
.L_3:
        /*0018*/ 	.byte	0x04, 0x12
        /*001a*/ 	.short	(.L_5 - .L_4)
	.align		4
.L_4:
        /*001c*/ 	.word	index@(_Z4fillPffj)
        /*0020*/ 	.word	0x00000000
.L_5:


//--------------------- .nv.compat                --------------------------
	.section	.nv.compat,"",@"SHT_CUDA_COMPAT_INFO"
	.align	4
        /*0000*/ 	.byte	0x02, 0x09, 0x00, 0x00, 0x02, 0x02, 0x01, 0x00, 0x02, 0x05, 0x05, 0x00, 0x03, 0x07, 0x01, 0x01
        /*0010*/ 	.byte	0x02, 0x03, 0x00, 0x00, 0x02, 0x06, 0x01, 0x00, 0x04, 0x0b, 0x08, 0x00, 0x09, 0x00, 0x00, 0x00
        /*0020*/ 	.byte	0x00, 0x00, 0x00, 0x00


//--------------------- .nv.info._Z4fillPffj      --------------------------
	.section	.nv.info._Z4fillPffj,"",@"SHT_CUDA_INFO"
	.sectionflags	@""
	.align	4


	//----- nvinfo : EIATTR_CUDA_API_VERSION
	.align		4
        /*0000*/ 	.byte	0x04, 0x37
        /*0002*/ 	.short	(.L_7 - .L_6)
.L_6:
        /*0004*/ 	.word	0x00000082


	//----- nvinfo : EIATTR_KPARAM_INFO
	.align		4
.L_7:
        /*0008*/ 	.byte	0x04, 0x17
        /*000a*/ 	.short	(.L_9 - .L_8)
.L_8:
        /*000c*/ 	.word	0x00000000
        /*0010*/ 	.short	0x0002
        /*0012*/ 	.short	0x000c
        /*0014*/ 	.byte	0x00, 0xf0, 0x11, 0x00


	//----- nvinfo : EIATTR_KPARAM_INFO
	.align		4
.L_9:
        /*0018*/ 	.byte	0x04, 0x17
        /*001a*/ 	.short	(.L_11 - .L_10)
.L_10:
        /*001c*/ 	.word	0x00000000
        /*0020*/ 	.short	0x0001
        /*0022*/ 	.short	0x0008
        /*0024*/ 	.byte	0x00, 0xf0, 0x11, 0x00


	//----- nvinfo : EIATTR_KPARAM_INFO
	.align		4
.L_11:
        /*0028*/ 	.byte	0x04, 0x17
        /*002a*/ 	.short	(.L_13 - .L_12)
.L_12:
        /*002c*/ 	.word	0x00000000
        /*0030*/ 	.short	0x0000
        /*0032*/ 	.short	0x0000
        /*0034*/ 	.byte	0x00, 0xf5, 0x21, 0x00


	//----- nvinfo : EIATTR_SPARSE_MMA_MASK
	.align		4
.L_13:
        /*0038*/ 	.byte	0x03, 0x50
        /*003a*/ 	.short	0x0000


	//----- nvinfo : EIATTR_MAXREG_COUNT
	.align		4
        /*003c*/ 	.byte	0x03, 0x1b
        /*003e*/ 	.short	0x00ff


	//----- nvinfo : EIATTR_MERCURY_ISA_VERSION
	.align		4
        /*0040*/ 	.byte	0x03, 0x5f
        /*0042*/ 	.short	0x0101


	//----- nvinfo : EIATTR_VRC_CTA_INIT_COUNT
	.align		4
        /*0044*/ 	.byte	0x02, 0x4a
	.zero		1
	.zero		1


	//----- nvinfo : EIATTR_EXIT_INSTR_OFFSETS
	.align		4
        /*0048*/ 	.byte	0x04, 0x1c
        /*004a*/ 	.short	(.L_15 - .L_14)


	//   ....[0]....
.L_14:
        /*004c*/ 	.word	0x00000070


	//   ....[1]....
        /*0050*/ 	.word	0x000000d0


	//----- nvinfo : EIATTR_CBANK_PARAM_SIZE
	.align		4
.L_15:
        /*0054*/ 	.byte	0x03, 0x19
        /*0056*/ 	.short	0x0010


	//----- nvinfo : EIATTR_PARAM_CBANK
	.align		4
        /*0058*/ 	.byte	0x04, 0x0a
        /*005a*/ 	.short	(.L_17 - .L_16)
	.align		4
.L_16:
        /*005c*/ 	.word	index@(.nv.constant0._Z4fillPffj)
        /*0060*/ 	.short	0x0380
        /*0062*/ 	.short	0x0010


	//----- nvinfo : EIATTR_SW_WAR
	.align		4
.L_17:
        /*0064*/ 	.byte	0x04, 0x36
        /*0066*/ 	.short	(.L_19 - .L_18)
.L_18:
        /*0068*/ 	.word	0x00000008
.L_19:


//--------------------- .nv.callgraph             --------------------------
	.section	.nv.callgraph,"",@"SHT_CUDA_CALLGRAPH"
	.align	4
	.sectionentsize	8
	.align		4
        /*0000*/ 	.word	0x00000000
	.align		4
        /*0004*/ 	.word	0xffffffff
	.align		4
        /*0008*/ 	.word	0x00000000
	.align		4
        /*000c*/ 	.word	0xfffffffe
	.align		4
        /*0010*/ 	.word	0x00000000
	.align		4
        /*0014*/ 	.word	0xfffffffd
	.align		4
        /*0018*/ 	.word	0x00000000
	.align		4
        /*001c*/ 	.word	0xfffffffc


//--------------------- .text._Z4fillPffj         --------------------------
	.section	.text._Z4fillPffj,"ax",@progbits
	.align	128
        .global         _Z4fillPffj
        .type           _Z4fillPffj,@function
        .size           _Z4fillPffj,(.L_x_1 - _Z4fillPffj)
        .other          _Z4fillPffj,@"STO_CUDA_ENTRY STV_DEFAULT"
_Z4fillPffj:
.text._Z4fillPffj:
[----:B------:R-:W-:Y:S01]  /*0000*/  LDC R1, c[0x0][0x37c] ;  /* 0x0000df00ff017b82 */ /* 0x000fe20000000800 */
[----:B------:R-:W0:Y:S07]  /*0010*/  S2R R0, SR_TID.X ;  /* 0x0000000000007919 */ /* 0x000e2e0000002100 */
[----:B------:R-:W0:Y:S01]  /*0020*/  S2UR UR4, SR_CTAID.X ;  /* 0x00000000000479c3 */ /* 0x000e220000002500 */
[----:B------:R-:W1:Y:S07]  /*0030*/  LDCU UR5, c[0x0][0x38c] ;  /* 0x00007180ff0577ac */ /* 0x000e6e0008000800 */
[----:B------:R-:W0:Y:S02]  /*0040*/  LDC R5, c[0x0][0x360] ;  /* 0x0000d800ff057b82 */ /* 0x000e240000000800 */
[----:B0-----:R-:W-:-:S05]  /*0050*/  IMAD R5, R5, UR4, R0 ;  /* 0x0000000405057c24 */ /* 0x001fca000f8e0200 */
[----:B-1----:R-:W-:-:S13]  /*0060*/  ISETP.GE.U32.AND P0, PT, R5, UR5, PT ;  /* 0x0000000505007c0c */ /* 0x002fda000bf06070 */
[----:B------:R-:W-:Y:S05]  /*0070*/  @P0 EXIT ;  /* 0x000000000000094d */ /* 0x000fea0003800000 */
[----:B------:R-:W0:Y:S01]  /*0080*/  LDC.64 R2, c[0x0][0x380] ;  /* 0x0000e000ff027b82 */ /* 0x000e220000000a00 */
[----:B------:R-:W1:Y:S01]  /*0090*/  LDCU.64 UR4, c[0x0][0x358] ;  /* 0x00006b00ff0477ac */ /* 0x000e620008000a00 */
[----:B------:R-:W-:Y:S01]  /*00a0*/  I2FP.F32.U32 R7, R5 ;  /* 0x0000000500077245 */ /* 0x000fe20000201000 */
[----:B0-----:R-:W-:-:S05]  /*00b0*/  IMAD.WIDE.U32 R2, R5, 0x4, R2 ;  /* 0x0000000405027825 */ /* 0x001fca00078e0002 */
[----:B-1----:R-:W-:Y:S01]  /*00c0*/  STG.E desc[UR4][R2.64], R7 ;  /* 0x0000000702007986 */ /* 0x002fe2000c101904 */
[----:B------:R-:W-:Y:S05]  /*00d0*/  EXIT ;  /* 0x000000000000794d */ /* 0x000fea0003800000 */
.L_x_0:
[----:B------:R-:W-:-:S00]  /*00e0*/  BRA `(.L_x_0) ;  /* 0xfffffffc00fc7947 */ /* 0x000fc0000383ffff */
[----:B------:R-:W-:-:S00]  /*00f0*/  NOP ;  /* 0x0000000000007918 */ /* 0x000fc00000000000 */
        /* <DEDUP_REMOVED lines=8> */
.L_x_1:


//--------------------- .nv.shared.reserved.0     --------------------------
	.section	.nv.shared.reserved.0,"aw",@nobits
	.weak		__nv_reservedSMEM_offset_0_alias
	.size		__nv_reservedSMEM_offset_0_alias, 0, 64
	.other		__nv_reservedSMEM_offset_0_alias,@"STO_CUDA_RESERVED_SHARED STV_DEFAULT"
__nv_reservedSMEM_offset_0_alias:
	.zero		0
	.zero		64


//--------------------- .nv.constant0._Z4fillPffj --------------------------
	.section	.nv.constant0._Z4fillPffj,"a",@progbits
	.sectionflags	@""
	.align	4
.nv.constant0._Z4fillPffj:
	.zero		912


//--------------------- SYMBOLS --------------------------

	.type		.nv.reservedSmem.offset0,@object
	.size		.nv.reservedSmem.offset0,0x4
